//
// Generated by NVIDIA NVVM Compiler
//
// Compiler Build ID: CL-36424714
// Cuda compilation tools, release 13.0, V13.0.88
// Based on NVVM 20.0.0
//

.version 9.0
.target sm_100
.address_size 64

.extern .func  (.param .b32 func_retval0) vprintf
(
	.param .b64 vprintf_param_0,
	.param .b64 vprintf_param_1
)
;
.global .align 4 .u32 _ZN30_INTERNAL_3fbd1086_4_k_cu_main32_GLOBAL__N__3fbd1086_4_k_cu_main4flagE = 1;
.global .align 1 .b8 $str[14] = {116, 105, 100, 32, 37, 100, 32, 115, 116, 97, 114, 116, 10};

.entry _ZN32_GLOBAL__N__3fbd1086_4_k_cu_main27dead_lock_sync_in_conditionEv()
{
	.reg .pred 	%p<2>;
	.reg .b32 	%r<3>;

	mov.u32 	%r1, %tid.x;
	and.b32  	%r2, %r1, 1;
	setp.eq.b32 	%p1, %r2, 1;
	@%p1 bra 	$L__BB0_2;
	bar.sync 	0;
$L__BB0_2:
	ret;

}
.entry _ZN32_GLOBAL__N__3fbd1086_4_k_cu_main21syncthreads_dead_lockEv()
{
	.local .align 8 .b8 	__local_depot1[8];
	.reg .b64 	%SP;
	.reg .b64 	%SPL;
	.reg .pred 	%p<3>;
	.reg .b32 	%r<9>;
	.reg .b64 	%rd<12>;

	mov.u64 	%SPL, __local_depot1;
	cvta.local.u64 	%SP, %SPL;
	add.u64 	%rd2, %SP, 0;
	add.u64 	%rd1, %SPL, 0;
	mov.u32 	%r1, %tid.x;
	setp.gt.u32 	%p1, %r1, 15;
	@%p1 bra 	$L__BB1_2;
	st.local.u32 	[%rd1], %r1;
	mov.u64 	%rd9, $str;
	cvta.global.u64 	%rd10, %rd9;
	{ // callseq 2, 0
	.param .b64 param0;
	st.param.b64 	[param0], %rd10;
	.param .b64 param1;
	st.param.b64 	[param1], %rd2;
	.param .b32 retval0;
	call.uni (retval0), 
	vprintf, 
	(
	param0, 
	param1
	);
	ld.param.b32 	%r7, [retval0];
	} // callseq 2
	bra.uni 	$L__BB1_5;
$L__BB1_2:
	setp.gt.u32 	%p2, %r1, 31;
	@%p2 bra 	$L__BB1_4;
	st.local.u32 	[%rd1], %r1;
	mov.u64 	%rd6, $str;
	cvta.global.u64 	%rd7, %rd6;
	{ // callseq 1, 0
	.param .b64 param0;
	st.param.b64 	[param0], %rd7;
	.param .b64 param1;
	st.param.b64 	[param1], %rd2;
	.param .b32 retval0;
	call.uni (retval0), 
	vprintf, 
	(
	param0, 
	param1
	);
	ld.param.b32 	%r5, [retval0];
	} // callseq 1
	bra.uni 	$L__BB1_5;
$L__BB1_4:
	st.local.u32 	[%rd1], %r1;
	mov.u64 	%rd3, $str;
	cvta.global.u64 	%rd4, %rd3;
	{ // callseq 0, 0
	.param .b64 param0;
	st.param.b64 	[param0], %rd4;
	.param .b64 param1;
	st.param.b64 	[param1], %rd2;
	.param .b32 retval0;
	call.uni (retval0), 
	vprintf, 
	(
	param0, 
	param1
	);
	ld.param.b32 	%r2, [retval0];
	} // callseq 0
	bar.sync 	0;
	mov.b32 	%r4, 0;
	st.global.u32 	[_ZN30_INTERNAL_3fbd1086_4_k_cu_main32_GLOBAL__N__3fbd1086_4_k_cu_main4flagE], %r4;
$L__BB1_5:
	ret;

}
.entry _ZN32_GLOBAL__N__3fbd1086_4_k_cu_main24per_warp_per_syncthreadsEv()
{
	.local .align 8 .b8 	__local_depot2[8];
	.reg .b64 	%SP;
	.reg .b64 	%SPL;
	.reg .pred 	%p<3>;
	.reg .b32 	%r<9>;
	.reg .b64 	%rd<12>;

	mov.u64 	%SPL, __local_depot2;
	cvta.local.u64 	%SP, %SPL;
	add.u64 	%rd2, %SP, 0;
	add.u64 	%rd1, %SPL, 0;
	mov.u32 	%r1, %tid.x;
	setp.gt.u32 	%p1, %r1, 15;
	@%p1 bra 	$L__BB2_2;
	st.local.u32 	[%rd1], %r1;
	mov.u64 	%rd9, $str;
	cvta.global.u64 	%rd10, %rd9;
	{ // callseq 5, 0
	.param .b64 param0;
	st.param.b64 	[param0], %rd10;
	.param .b64 param1;
	st.param.b64 	[param1], %rd2;
	.param .b32 retval0;
	call.uni (retval0), 
	vprintf, 
	(
	param0, 
	param1
	);
	ld.param.b32 	%r7, [retval0];
	} // callseq 5
	bar.sync 	0;
	bra.uni 	$L__BB2_5;
$L__BB2_2:
	setp.gt.u32 	%p2, %r1, 31;
	@%p2 bra 	$L__BB2_4;
	st.local.u32 	[%rd1], %r1;
	mov.u64 	%rd6, $str;
	cvta.global.u64 	%rd7, %rd6;
	{ // callseq 4, 0
	.param .b64 param0;
	st.param.b64 	[param0], %rd7;
	.param .b64 param1;
	st.param.b64 	[param1], %rd2;
	.param .b32 retval0;
	call.uni (retval0), 
	vprintf, 
	(
	param0, 
	param1
	);
	ld.param.b32 	%r5, [retval0];
	} // callseq 4
	bra.uni 	$L__BB2_5;
$L__BB2_4:
	st.local.u32 	[%rd1], %r1;
	mov.u64 	%rd3, $str;
	cvta.global.u64 	%rd4, %rd3;
	{ // callseq 3, 0
	.param .b64 param0;
	st.param.b64 	[param0], %rd4;
	.param .b64 param1;
	st.param.b64 	[param1], %rd2;
	.param .b32 retval0;
	call.uni (retval0), 
	vprintf, 
	(
	param0, 
	param1
	);
	ld.param.b32 	%r2, [retval0];
	} // callseq 3
	bar.sync 	0;
	mov.b32 	%r4, 0;
	st.global.u32 	[_ZN30_INTERNAL_3fbd1086_4_k_cu_main32_GLOBAL__N__3fbd1086_4_k_cu_main4flagE], %r4;
$L__BB2_5:
	ret;

}
.entry _ZN32_GLOBAL__N__3fbd1086_4_k_cu_main24per_warp_two_syncthreadsEv()
{
	.local .align 8 .b8 	__local_depot3[8];
	.reg .b64 	%SP;
	.reg .b64 	%SPL;
	.reg .pred 	%p<3>;
	.reg .b32 	%r<9>;
	.reg .b64 	%rd<12>;

	mov.u64 	%SPL, __local_depot3;
	cvta.local.u64 	%SP, %SPL;
	add.u64 	%rd2, %SP, 0;
	add.u64 	%rd1, %SPL, 0;
	mov.u32 	%r1, %tid.x;
	setp.gt.u32 	%p1, %r1, 15;
	@%p1 bra 	$L__BB3_2;
	st.local.u32 	[%rd1], %r1;
	mov.u64 	%rd9, $str;
	cvta.global.u64 	%rd10, %rd9;
	{ // callseq 8, 0
	.param .b64 param0;
	st.param.b64 	[param0], %rd10;
	.param .b64 param1;
	st.param.b64 	[param1], %rd2;
	.param .b32 retval0;
	call.uni (retval0), 
	vprintf, 
	(
	param0, 
	param1
	);
	ld.param.b32 	%r7, [retval0];
	} // callseq 8
	bar.sync 	0;
	bra.uni 	$L__BB3_5;
$L__BB3_2:
	setp.gt.u32 	%p2, %r1, 31;
	@%p2 bra 	$L__BB3_4;
	st.local.u32 	[%rd1], %r1;
	mov.u64 	%rd6, $str;
	cvta.global.u64 	%rd7, %rd6;
	{ // callseq 7, 0
	.param .b64 param0;
	st.param.b64 	[param0], %rd7;
	.param .b64 param1;
	st.param.b64 	[param1], %rd2;
	.param .b32 retval0;
	call.uni (retval0), 
	vprintf, 
	(
	param0, 
	param1
	);
	ld.param.b32 	%r5, [retval0];
	} // callseq 7
	bar.sync 	0;
	bra.uni 	$L__BB3_5;
$L__BB3_4:
	st.local.u32 	[%rd1], %r1;
	mov.u64 	%rd3, $str;
	cvta.global.u64 	%rd4, %rd3;
	{ // callseq 6, 0
	.param .b64 param0;
	st.param.b64 	[param0], %rd4;
	.param .b64 param1;
	st.param.b64 	[param1], %rd2;
	.param .b32 retval0;
	call.uni (retval0), 
	vprintf, 
	(
	param0, 
	param1
	);
	ld.param.b32 	%r2, [retval0];
	} // callseq 6
	bar.sync 	0;
	mov.b32 	%r4, 0;
	st.global.u32 	[_ZN30_INTERNAL_3fbd1086_4_k_cu_main32_GLOBAL__N__3fbd1086_4_k_cu_main4flagE], %r4;
$L__BB3_5:
	ret;

}


// ===== COMPILED SASS (sm_100) =====

	.target	sm_100

	.elftype	@"ET_EXEC"


//--------------------- .note.nv.tkinfo           --------------------------
	.section	.note.nv.tkinfo,"",@"SHT_NOTE"
	.sectionflags	@"SHF_NOTE_NV_TKINFO"
	.tkinfo
        /*0018*/ 	.word	0x00000002
        /*0030*/ 	.string	""
        /*0030*/ 	.string	"ptxas"
        /*0030*/ 	.string	"Cuda compilation tools, release 13.0, V13.0.88"
        /*0030*/ 	.string	"Build cuda_13.0.r13.0/compiler.36424714_0"
        /*0030*/ 	.string	"-arch sm_100 -m 64 "



//--------------------- .note.nv.cuinfo           --------------------------
	.section	.note.nv.cuinfo,"",@"SHT_NOTE"
	.sectionflags	@"SHF_NOTE_NV_CUINFO"
        /*0018*/ 	.short	0x0002
        /*001a*/ 	.short	0x0064
        /*001c*/ 	.short	0x0082
	.zero		2


//--------------------- .nv.info                  --------------------------
	.section	.nv.info,"",@"SHT_CUDA_INFO"
	.align	4


	//----- nvinfo : EIATTR_REGCOUNT
	.align		4
        /*0000*/ 	.byte	0x04, 0x2f
        /*0002*/ 	.short	(.L_3 - .L_2)
	.align		4
.L_2:
        /*0004*/ 	.word	index@(_ZN32_GLOBAL__N__3fbd1086_4_k_cu_main27dead_lock_sync_in_conditionEv)
        /*0008*/ 	.word	0x00000004


	//----- nvinfo : EIATTR_FRAME_SIZE
	.align		4
.L_3:
        /*000c*/ 	.byte	0x04, 0x11
        /*000e*/ 	.short	(.L_5 - .L_4)
	.align		4
.L_4:
        /*0010*/ 	.word	index@(_ZN32_GLOBAL__N__3fbd1086_4_k_cu_main27dead_lock_sync_in_conditionEv)
        /*0014*/ 	.word	0x00000000


	//----- nvinfo : EIATTR_REGCOUNT
	.align		4
.L_5:
        /*0018*/ 	.byte	0x04, 0x2f
        /*001a*/ 	.short	(.L_7 - .L_6)
	.align		4
.L_6:
        /*001c*/ 	.word	index@(_ZN32_GLOBAL__N__3fbd1086_4_k_cu_main21syncthreads_dead_lockEv)
        /*0020*/ 	.word	0x00000018


	//----- nvinfo : EIATTR_FRAME_SIZE
	.align		4
.L_7:
        /*0024*/ 	.byte	0x04, 0x11
        /*0026*/ 	.short	(.L_9 - .L_8)
	.align		4
.L_8:
        /*0028*/ 	.word	index@(_ZN32_GLOBAL__N__3fbd1086_4_k_cu_main21syncthreads_dead_lockEv)
        /*002c*/ 	.word	0x00000008


	//----- nvinfo : EIATTR_REGCOUNT
	.align		4
.L_9:
        /*0030*/ 	.byte	0x04, 0x2f
        /*0032*/ 	.short	(.L_11 - .L_10)
	.align		4
.L_10:
        /*0034*/ 	.word	index@(_ZN32_GLOBAL__N__3fbd1086_4_k_cu_main24per_warp_per_syncthreadsEv)
        /*0038*/ 	.word	0x00000018


	//----- nvinfo : EIATTR_FRAME_SIZE
	.align		4
.L_11:
        /*003c*/ 	.byte	0x04, 0x11
        /*003e*/ 	.short	(.L_13 - .L_12)
	.align		4
.L_12:
        /*0040*/ 	.word	index@(_ZN32_GLOBAL__N__3fbd1086_4_k_cu_main24per_warp_per_syncthreadsEv)
        /*0044*/ 	.word	0x00000008


	//----- nvinfo : EIATTR_REGCOUNT
	.align		4
.L_13:
        /*0048*/ 	.byte	0x04, 0x2f
        /*004a*/ 	.short	(.L_15 - .L_14)
	.align		4
.L_14:
        /*004c*/ 	.word	index@(_ZN32_GLOBAL__N__3fbd1086_4_k_cu_main24per_warp_two_syncthreadsEv)
        /*0050*/ 	.word	0x00000018


	//----- nvinfo : EIATTR_FRAME_SIZE
	.align		4
.L_15:
        /*0054*/ 	.byte	0x04, 0x11
        /*0056*/ 	.short	(.L_17 - .L_16)
	.align		4
.L_16:
        /*0058*/ 	.word	index@(_ZN32_GLOBAL__N__3fbd1086_4_k_cu_main24per_warp_two_syncthreadsEv)
        /*005c*/ 	.word	0x00000008


	//----- nvinfo : EIATTR_MIN_STACK_SIZE
	.align		4
.L_17:
        /*0060*/ 	.byte	0x04, 0x12
        /*0062*/ 	.short	(.L_19 - .L_18)
	.align		4
.L_18:
        /*0064*/ 	.word	index@(_ZN32_GLOBAL__N__3fbd1086_4_k_cu_main24per_warp_two_syncthreadsEv)
        /*0068*/ 	.word	0x00000008


	//----- nvinfo : EIATTR_MIN_STACK_SIZE
	.align		4
.L_19:
        /*006c*/ 	.byte	0x04, 0x12
        /*006e*/ 	.short	(.L_21 - .L_20)
	.align		4
.L_20:
        /*0070*/ 	.word	index@(_ZN32_GLOBAL__N__3fbd1086_4_k_cu_main24per_warp_per_syncthreadsEv)
        /*0074*/ 	.word	0x00000008


	//----- nvinfo : EIATTR_MIN_STACK_SIZE
	.align		4
.L_21:
        /*0078*/ 	.byte	0x04, 0x12
        /*007a*/ 	.short	(.L_23 - .L_22)
	.align		4
.L_22:
        /*007c*/ 	.word	index@(_ZN32_GLOBAL__N__3fbd1086_4_k_cu_main21syncthreads_dead_lockEv)
        /*0080*/ 	.word	0x00000008


	//----- nvinfo : EIATTR_MIN_STACK_SIZE
	.align		4
.L_23:
        /*0084*/ 	.byte	0x04, 0x12
        /*0086*/ 	.short	(.L_25 - .L_24)
	.align		4
.L_24:
        /*0088*/ 	.word	index@(_ZN32_GLOBAL__N__3fbd1086_4_k_cu_main27dead_lock_sync_in_conditionEv)
        /*008c*/ 	.word	0x00000000
.L_25:


//--------------------- .nv.compat                --------------------------
	.section	.nv.compat,"",@"SHT_CUDA_COMPAT_INFO"
	.align	4
        /*0000*/ 	.byte	0x02, 0x09, 0x00, 0x00, 0x02, 0x02, 0x01, 0x00, 0x02, 0x05, 0x05, 0x00, 0x03, 0x07, 0x01, 0x01
        /*0010*/ 	.byte	0x02, 0x03, 0x00, 0x00, 0x02, 0x06, 0x01, 0x00, 0x04, 0x0b, 0x08, 0x00, 0x09, 0x00, 0x00, 0x00
        /*0020*/ 	.byte	0x00, 0x00, 0x00, 0x00


//--------------------- .nv.info._ZN32_GLOBAL__N__3fbd1086_4_k_cu_main24per_warp_two_syncthreadsEv --------------------------
	.section	.nv.info._ZN32_GLOBAL__N__3fbd1086_4_k_cu_main24per_warp_two_syncthreadsEv,"",@"SHT_CUDA_INFO"
	.sectionflags	@""
	.align	4


	//----- nvinfo : EIATTR_CUDA_API_VERSION
	.align		4
        /*0000*/ 	.byte	0x04, 0x37
        /*0002*/ 	.short	(.L_27 - .L_26)
.L_26:
        /*0004*/ 	.word	0x00000082


	//----- nvinfo : EIATTR_SPARSE_MMA_MASK
	.align		4
.L_27:
        /*0008*/ 	.byte	0x03, 0x50
        /*000a*/ 	.short	0x0000


	//----- nvinfo : EIATTR_MAXREG_COUNT
	.align		4
        /*000c*/ 	.byte	0x03, 0x1b
        /*000e*/ 	.short	0x00ff


	//----- nvinfo : EIATTR_NUM_BARRIERS
	.align		4
        /*0010*/ 	.byte	0x02, 0x4c
        /*0012*/ 	.byte	0x01
	.zero		1


	//----- nvinfo : EIATTR_EXTERNS
	.align		4
        /*0014*/ 	.byte	0x04, 0x0f
        /*0016*/ 	.short	(.L_29 - .L_28)


	//   ....[0]....
	.align		4
.L_28:
        /*0018*/ 	.word	index@(vprintf)


	//----- nvinfo : EIATTR_MERCURY_ISA_VERSION
	.align		4
.L_29:
        /*001c*/ 	.byte	0x03, 0x5f
        /*001e*/ 	.short	0x0101


	//----- nvinfo : EIATTR_VRC_CTA_INIT_COUNT
	.align		4
        /*0020*/ 	.byte	0x02, 0x4a
	.zero		1
	.zero		1


	//----- nvinfo : EIATTR_SYSCALL_OFFSETS
	.align		4
        /*0024*/ 	.byte	0x04, 0x46
        /*0026*/ 	.short	(.L_31 - .L_30)


	//   ....[0]....
.L_30:
        /*0028*/ 	.word	0x00000100


	//   ....[1]....
        /*002c*/ 	.word	0x000001d0


	//   ....[2]....
        /*0030*/ 	.word	0x00000290


	//----- nvinfo : EIATTR_EXIT_INSTR_OFFSETS
	.align		4
.L_31:
        /*0034*/ 	.byte	0x04, 0x1c
        /*0036*/ 	.short	(.L_33 - .L_32)


	//   ....[0]....
.L_32:
        /*0038*/ 	.word	0x00000130


	//   ....[1]....
        /*003c*/ 	.word	0x00000200


	//   ....[2]....
        /*0040*/ 	.word	0x00000300


	//----- nvinfo : EIATTR_CRS_STACK_SIZE
	.align		4
.L_33:
        /*0044*/ 	.byte	0x04, 0x1e
        /*0046*/ 	.short	(.L_35 - .L_34)
.L_34:
        /*0048*/ 	.word	0x00000000


	//----- nvinfo : EIATTR_SW_WAR
	.align		4
.L_35:
        /*004c*/ 	.byte	0x04, 0x36
        /*004e*/ 	.short	(.L_37 - .L_36)
.L_36:
        /*0050*/ 	.word	0x00000008
.L_37:


//--------------------- .nv.info._ZN32_GLOBAL__N__3fbd1086_4_k_cu_main24per_warp_per_syncthreadsEv --------------------------
	.section	.nv.info._ZN32_GLOBAL__N__3fbd1086_4_k_cu_main24per_warp_per_syncthreadsEv,"",@"SHT_CUDA_INFO"
	.sectionflags	@""
	.align	4


	//----- nvinfo : EIATTR_CUDA_API_VERSION
	.align		4
        /*0000*/ 	.byte	0x04, 0x37
        /*0002*/ 	.short	(.L_39 - .L_38)
.L_38:
        /*0004*/ 	.word	0x00000082


	//----- nvinfo : EIATTR_SPARSE_MMA_MASK
	.align		4
.L_39:
        /*0008*/ 	.byte	0x03, 0x50
        /*000a*/ 	.short	0x0000


	//----- nvinfo : EIATTR_MAXREG_COUNT
	.align		4
        /*000c*/ 	.byte	0x03, 0x1b
        /*000e*/ 	.short	0x00ff


	//----- nvinfo : EIATTR_NUM_BARRIERS
	.align		4
        /*0010*/ 	.byte	0x02, 0x4c
        /*0012*/ 	.byte	0x01
	.zero		1


	//----- nvinfo : EIATTR_EXTERNS
	.align		4
        /*0014*/ 	.byte	0x04, 0x0f
        /*0016*/ 	.short	(.L_41 - .L_40)


	//   ....[0]....
	.align		4
.L_40:
        /*0018*/ 	.word	index@(vprintf)


	//----- nvinfo : EIATTR_MERCURY_ISA_VERSION
	.align		4
.L_41:
        /*001c*/ 	.byte	0x03, 0x5f
        /*001e*/ 	.short	0x0101


	//----- nvinfo : EIATTR_VRC_CTA_INIT_COUNT
	.align		4
        /*0020*/ 	.byte	0x02, 0x4a
	.zero		1
	.zero		1


	//----- nvinfo : EIATTR_SYSCALL_OFFSETS
	.align		4
        /*0024*/ 	.byte	0x04, 0x46
        /*0026*/ 	.short	(.L_43 - .L_42)


	//   ....[0]....
.L_42:
        /*0028*/ 	.word	0x00000100


	//   ....[1]....
        /*002c*/ 	.word	0x000001d0


	//   ....[2]....
        /*0030*/ 	.word	0x00000270


	//----- nvinfo : EIATTR_EXIT_INSTR_OFFSETS
	.align		4
.L_43:
        /*0034*/ 	.byte	0x04, 0x1c
        /*0036*/ 	.short	(.L_45 - .L_44)


	//   ....[0]....
.L_44:
        /*0038*/ 	.word	0x00000130


	//   ....[1]....
        /*003c*/ 	.word	0x000001e0


	//   ....[2]....
        /*0040*/ 	.word	0x000002e0


	//----- nvinfo : EIATTR_CRS_STACK_SIZE
	.align		4
.L_45:
        /*0044*/ 	.byte	0x04, 0x1e
        /*0046*/ 	.short	(.L_47 - .L_46)
.L_46:
        /*0048*/ 	.word	0x00000000


	//----- nvinfo : EIATTR_SW_WAR
	.align		4
.L_47:
        /*004c*/ 	.byte	0x04, 0x36
        /*004e*/ 	.short	(.L_49 - .L_48)
.L_48:
        /*0050*/ 	.word	0x00000008
.L_49:


//--------------------- .nv.info._ZN32_GLOBAL__N__3fbd1086_4_k_cu_main21syncthreads_dead_lockEv --------------------------
	.section	.nv.info._ZN32_GLOBAL__N__3fbd1086_4_k_cu_main21syncthreads_dead_lockEv,"",@"SHT_CUDA_INFO"
	.sectionflags	@""
	.align	4


	//----- nvinfo : EIATTR_CUDA_API_VERSION
	.align		4
        /*0000*/ 	.byte	0x04, 0x37
        /*0002*/ 	.short	(.L_51 - .L_50)
.L_50:
        /*0004*/ 	.word	0x00000082


	//----- nvinfo : EIATTR_SPARSE_MMA_MASK
	.align		4
.L_51:
        /*0008*/ 	.byte	0x03, 0x50
        /*000a*/ 	.short	0x0000


	//----- nvinfo : EIATTR_MAXREG_COUNT
	.align		4
        /*000c*/ 	.byte	0x03, 0x1b
        /*000e*/ 	.short	0x00ff


	//----- nvinfo : EIATTR_NUM_BARRIERS
	.align		4
        /*0010*/ 	.byte	0x02, 0x4c
        /*0012*/ 	.byte	0x01
	.zero		1


	//----- nvinfo : EIATTR_EXTERNS
	.align		4
        /*0014*/ 	.byte	0x04, 0x0f
        /*0016*/ 	.short	(.L_53 - .L_52)


	//   ....[0]....
	.align		4
.L_52:
        /*0018*/ 	.word	index@(vprintf)


	//----- nvinfo : EIATTR_MERCURY_ISA_VERSION
	.align		4
.L_53:
        /*001c*/ 	.byte	0x03, 0x5f
        /*001e*/ 	.short	0x0101


	//----- nvinfo : EIATTR_VRC_CTA_INIT_COUNT
	.align		4
        /*0020*/ 	.byte	0x02, 0x4a
	.zero		1
	.zero		1


	//----- nvinfo : EIATTR_SYSCALL_OFFSETS
	.align		4
        /*0024*/ 	.byte	0x04, 0x46
        /*0026*/ 	.short	(.L_55 - .L_54)


	//   ....[0]....
.L_54:
        /*0028*/ 	.word	0x00000100


	//   ....[1]....
        /*002c*/ 	.word	0x000001b0


	//   ....[2]....
        /*0030*/ 	.word	0x00000250


	//----- nvinfo : EIATTR_EXIT_INSTR_OFFSETS
	.align		4
.L_55:
        /*0034*/ 	.byte	0x04, 0x1c
        /*0036*/ 	.short	(.L_57 - .L_56)


	//   ....[0]....
.L_56:
        /*0038*/ 	.word	0x00000110


	//   ....[1]....
        /*003c*/ 	.word	0x000001c0


	//   ....[2]....
        /*0040*/ 	.word	0x000002c0


	//----- nvinfo : EIATTR_CRS_STACK_SIZE
	.align		4
.L_57:
        /*0044*/ 	.byte	0x04, 0x1e
        /*0046*/ 	.short	(.L_59 - .L_58)
.L_58:
        /*0048*/ 	.word	0x00000000


	//----- nvinfo : EIATTR_SW_WAR
	.align		4
.L_59:
        /*004c*/ 	.byte	0x04, 0x36
        /*004e*/ 	.short	(.L_61 - .L_60)
.L_60:
        /*0050*/ 	.word	0x00000008
.L_61:


//--------------------- .nv.info._ZN32_GLOBAL__N__3fbd1086_4_k_cu_main27dead_lock_sync_in_conditionEv --------------------------
	.section	.nv.info._ZN32_GLOBAL__N__3fbd1086_4_k_cu_main27dead_lock_sync_in_conditionEv,"",@"SHT_CUDA_INFO"
	.sectionflags	@""
	.align	4


	//----- nvinfo : EIATTR_CUDA_API_VERSION
	.align		4
        /*0000*/ 	.byte	0x04, 0x37
        /*0002*/ 	.short	(.L_63 - .L_62)
.L_62:
        /*0004*/ 	.word	0x00000082


	//----- nvinfo : EIATTR_SPARSE_MMA_MASK
	.align		4
.L_63:
        /*0008*/ 	.byte	0x03, 0x50
        /*000a*/ 	.short	0x0000


	//----- nvinfo : EIATTR_MAXREG_COUNT
	.align		4
        /*000c*/ 	.byte	0x03, 0x1b
        /*000e*/ 	.short	0x00ff


	//----- nvinfo : EIATTR_NUM_BARRIERS
	.align		4
        /*0010*/ 	.byte	0x02, 0x4c
        /*0012*/ 	.byte	0x01
	.zero		1


	//----- nvinfo : EIATTR_MERCURY_ISA_VERSION
	.align		4
        /*0014*/ 	.byte	0x03, 0x5f
        /*0016*/ 	.short	0x0101


	//----- nvinfo : EIATTR_VRC_CTA_INIT_COUNT
	.align		4
        /*0018*/ 	.byte	0x02, 0x4a
	.zero		1
	.zero		1


	//----- nvinfo : EIATTR_EXIT_INSTR_OFFSETS
	.align		4
        /*001c*/ 	.byte	0x04, 0x1c
        /*001e*/ 	.short	(.L_65 - .L_64)


	//   ....[0]....
.L_64:
        /*0020*/ 	.word	0x00000040


	//   ....[1]....
        /*0024*/ 	.word	0x00000060


	//----- nvinfo : EIATTR_SW_WAR
	.align		4
.L_65:
        /*0028*/ 	.byte	0x04, 0x36
        /*002a*/ 	.short	(.L_67 - .L_66)
.L_66:
        /*002c*/ 	.word	0x00000008
.L_67:


//--------------------- .nv.callgraph             --------------------------
	.section	.nv.callgraph,"",@"SHT_CUDA_CALLGRAPH"
	.align	4
	.sectionentsize	8
	.align		4
        /*0000*/ 	.word	0x00000000
	.align		4
        /*0004*/ 	.word	0xffffffff
	.align		4
        /*0008*/ 	.word	index@(_ZN32_GLOBAL__N__3fbd1086_4_k_cu_main24per_warp_two_syncthreadsEv)
	.align		4
        /*000c*/ 	.word	index@(vprintf)
	.align		4
        /*0010*/ 	.word	index@(_ZN32_GLOBAL__N__3fbd1086_4_k_cu_main24per_warp_per_syncthreadsEv)
	.align		4
        /*0014*/ 	.word	index@(vprintf)
	.align		4
        /*0018*/ 	.word	index@(_ZN32_GLOBAL__N__3fbd1086_4_k_cu_main21syncthreads_dead_lockEv)
	.align		4
        /*001c*/ 	.word	index@(vprintf)
	.align		4
        /*0020*/ 	.word	0x00000000
	.align		4
        /*0024*/ 	.word	0xfffffffe
	.align		4
        /*0028*/ 	.word	0x00000000
	.align		4
        /*002c*/ 	.word	0xfffffffd
	.align		4
        /*0030*/ 	.word	0x00000000
	.align		4
        /*0034*/ 	.word	0xfffffffc


//--------------------- .nv.constant4             --------------------------
	.section	.nv.constant4,"a",@progbits
	.align	8
	.align		8
.nv.constant4:
        /*0000*/ 	.dword	vprintf
	.align		8
        /*0008*/ 	.dword	_ZN30_INTERNAL_3fbd1086_4_k_cu_main32_GLOBAL__N__3fbd1086_4_k_cu_main4flagE
	.align		8
        /*0010*/ 	.dword	$str


//--------------------- .text._ZN32_GLOBAL__N__3fbd1086_4_k_cu_main24per_warp_two_syncthreadsEv --------------------------
	.section	.text._ZN32_GLOBAL__N__3fbd1086_4_k_cu_main24per_warp_two_syncthreadsEv,"ax",@progbits
	.align	128
.text._ZN32_GLOBAL__N__3fbd1086_4_k_cu_main24per_warp_two_syncthreadsEv:
        .type           _ZN32_GLOBAL__N__3fbd1086_4_k_cu_main24per_warp_two_syncthreadsEv,@function
        .size           _ZN32_GLOBAL__N__3fbd1086_4_k_cu_main24per_warp_two_syncthreadsEv,(.L_x_19 - _ZN32_GLOBAL__N__3fbd1086_4_k_cu_main24per_warp_two_syncthreadsEv)
        .other          _ZN32_GLOBAL__N__3fbd1086_4_k_cu_main24per_warp_two_syncthreadsEv,@"STO_CUDA_ENTRY STV_DEFAULT"
_ZN32_GLOBAL__N__3fbd1086_4_k_cu_main24per_warp_two_syncthreadsEv:
[----:B------:R-:W0:Y:S01]  /*0000*/  LDC R1, c[0x0][0x37c] ;  /* 0x0000df00ff017b82 */ /* 0x000e220000000800 */
[----:B------:R-:W1:Y:S01]  /*0010*/  S2R R8, SR_TID.X ;  /* 0x0000000000087919 */ /* 0x000e620000002100 */
[----:B------:R-:W2:Y:S01]  /*0020*/  LDCU UR4, c[0x0][0x2f8] ;  /* 0x00005f00ff0477ac */ /* 0x000ea20008000800 */
[----:B0-----:R-:W-:Y:S01]  /*0030*/  VIADD R1, R1, 0xfffffff8 ;  /* 0xfffffff801017836 */ /* 0x001fe20000000000 */
[----:B------:R-:W0:Y:S04]  /*0040*/  LDCU UR5, c[0x0][0x2fc] ;  /* 0x00005f80ff0577ac */ /* 0x000e280008000800 */
[----:B--2---:R-:W-:-:S05]  /*0050*/  IADD3 R6, P1, PT, R1, UR4, RZ ;  /* 0x0000000401067c10 */ /* 0x004fca000ff3e0ff */
[----:B0-----:R-:W-:Y:S01]  /*0060*/  IMAD.X R7, RZ, RZ, UR5, P1 ;  /* 0x00000005ff077e24 */ /* 0x001fe200088e06ff */
[----:B-1----:R-:W-:-:S13]  /*0070*/  ISETP.GT.U32.AND P0, PT, R8, 0xf, PT ;  /* 0x0000000f0800780c */ /* 0x002fda0003f04070 */
[----:B------:R-:W-:Y:S05]  /*0080*/  @P0 BRA `(.L_x_0) ;  /* 0x00000000002c0947 */ /* 0x000fea0003800000 */
[----:B------:R-:W-:Y:S01]  /*0090*/  MOV R0, 0x0 ;  /* 0x0000000000007802 */ /* 0x000fe20000000f00 */
[----:B------:R0:W-:Y:S01]  /*00a0*/  STL [R1], R8 ;  /* 0x0000000801007387 */ /* 0x0001e20000100800 */
[----:B------:R-:W1:Y:S02]  /*00b0*/  LDCU.64 UR4, c[0x4][0x10] ;  /* 0x01000200ff0477ac */ /* 0x000e640008000a00 */
[----:B------:R0:W2:Y:S01]  /*00c0*/  LDC.64 R2, c[0x4][R0] ;  /* 0x0100000000027b82 */ /* 0x0000a20000000a00 */
[----:B-1----:R-:W-:Y:S02]  /*00d0*/  IMAD.U32 R4, RZ, RZ, UR4 ;  /* 0x00000004ff047e24 */ /* 0x002fe4000f8e00ff */
[----:B0-----:R-:W-:-:S07]  /*00e0*/  IMAD.U32 R5, RZ, RZ, UR5 ;  /* 0x00000005ff057e24 */ /* 0x001fce000f8e00ff */
[----:B------:R-:W-:-:S07]  /*00f0*/  LEPC R20, `(.L_x_1) ;  /* 0x000000001014794e */ /* 0x000fce0000000000 */
[----:B--2---:R-:W-:Y:S05]  /*0100*/  CALL.ABS.NOINC R2 ;  /* 0x0000000002007343 */ /* 0x004fea0003c00000 */
.L_x_1:
[----:B------:R-:W-:Y:S05]  /*0110*/  WARPSYNC.ALL ;  /* 0x0000000000007948 */ /* 0x000fea0003800000 */
[----:B------:R-:W-:Y:S06]  /*0120*/  BAR.SYNC.DEFER_BLOCKING 0x0 ;  /* 0x0000000000007b1d */ /* 0x000fec0000010000 */
[----:B------:R-:W-:Y:S05]  /*0130*/  EXIT ;  /* 0x000000000000794d */ /* 0x000fea0003800000 */
.L_x_0:
[----:B------:R-:W-:-:S13]  /*0140*/  ISETP.GT.U32.AND P0, PT, R8, 0x1f, PT ;  /* 0x0000001f0800780c */ /* 0x000fda0003f04070 */
        /* <DEDUP_REMOVED lines=9> */
.L_x_3:
[----:B------:R-:W-:Y:S05]  /*01e0*/  WARPSYNC.ALL ;  /* 0x0000000000007948 */ /* 0x000fea0003800000 */
[----:B------:R-:W-:Y:S06]  /*01f0*/  BAR.SYNC.DEFER_BLOCKING 0x0 ;  /* 0x0000000000007b1d */ /* 0x000fec0000010000 */
[----:B------:R-:W-:Y:S05]  /*0200*/  EXIT ;  /* 0x000000000000794d */ /* 0x000fea0003800000 */
.L_x_2:
[----:B------:R-:W-:Y:S01]  /*0210*/  MOV R0, 0x0 ;  /* 0x0000000000007802 */ /* 0x000fe20000000f00 */
[----:B------:R0:W-:Y:S01]  /*0220*/  STL [R1], R8 ;  /* 0x0000000801007387 */ /* 0x0001e20000100800 */
[----:B------:R-:W1:Y:S01]  /*0230*/  LDC.64 R16, c[0x0][0x358] ;  /* 0x0000d600ff107b82 */ /* 0x000e620000000a00 */
[----:B------:R-:W2:Y:S07]  /*0240*/  LDCU.64 UR4, c[0x4][0x10] ;  /* 0x01000200ff0477ac */ /* 0x000eae0008000a00 */
[----:B------:R0:W3:Y:S01]  /*0250*/  LDC.64 R2, c[0x4][R0] ;  /* 0x0100000000027b82 */ /* 0x0000e20000000a00 */
[----:B--2---:R-:W-:-:S02]  /*0260*/  IMAD.U32 R4, RZ, RZ, UR4 ;  /* 0x00000004ff047e24 */ /* 0x004fc4000f8e00ff */
[----:B0-----:R-:W-:-:S07]  /*0270*/  IMAD.U32 R5, RZ, RZ, UR5 ;  /* 0x00000005ff057e24 */ /* 0x001fce000f8e00ff */
[----:B------:R-:W-:-:S07]  /*0280*/  LEPC R20, `(.L_x_4) ;  /* 0x000000001014794e */ /* 0x000fce0000000000 */
[----:B-1-3--:R-:W-:Y:S05]  /*0290*/  CALL.ABS.NOINC R2 ;  /* 0x0000000002007343 */ /* 0x00afea0003c00000 */
.L_x_4:
[----:B------:R-:W-:Y:S05]  /*02a0*/  WARPSYNC.ALL ;  /* 0x0000000000007948 */ /* 0x000fea0003800000 */
[----:B------:R-:W0:Y:S08]  /*02b0*/  LDC.64 R2, c[0x4][0x8] ;  /* 0x01000200ff027b82 */ /* 0x000e300000000a00 */
[----:B------:R-:W-:Y:S01]  /*02c0*/  BAR.SYNC.DEFER_BLOCKING 0x0 ;  /* 0x0000000000007b1d */ /* 0x000fe20000010000 */
[----:B------:R-:W-:-:S02]  /*02d0*/  R2UR UR4, R16 ;  /* 0x00000000100472ca */ /* 0x000fc400000e0000 */
[----:B------:R-:W-:-:S13]  /*02e0*/  R2UR UR5, R17 ;  /* 0x00000000110572ca */ /* 0x000fda00000e0000 */
[----:B0-----:R-:W-:Y:S01]  /*02f0*/  STG.E desc[UR4][R2.64], RZ ;  /* 0x000000ff02007986 */ /* 0x001fe2000c101904 */
[----:B------:R-:W-:Y:S05]  /*0300*/  EXIT ;  /* 0x000000000000794d */ /* 0x000fea0003800000 */
.L_x_5:
[----:B------:R-:W-:-:S00]  /*0310*/  BRA `(.L_x_5) ;  /* 0xfffffffc00fc7947 */ /* 0x000fc0000383ffff */
[----:B------:R-:W-:-:S00]  /*0320*/  NOP ;  /* 0x0000000000007918 */ /* 0x000fc00000000000 */
        /* <DEDUP_REMOVED lines=13> */
.L_x_19:


//--------------------- .text._ZN32_GLOBAL__N__3fbd1086_4_k_cu_main24per_warp_per_syncthreadsEv --------------------------
	.section	.text._ZN32_GLOBAL__N__3fbd1086_4_k_cu_main24per_warp_per_syncthreadsEv,"ax",@progbits
	.align	128
.text._ZN32_GLOBAL__N__3fbd1086_4_k_cu_main24per_warp_per_syncthreadsEv:
        .type           _ZN32_GLOBAL__N__3fbd1086_4_k_cu_main24per_warp_per_syncthreadsEv,@function
        .size           _ZN32_GLOBAL__N__3fbd1086_4_k_cu_main24per_warp_per_syncthreadsEv,(.L_x_20 - _ZN32_GLOBAL__N__3fbd1086_4_k_cu_main24per_warp_per_syncthreadsEv)
        .other          _ZN32_GLOBAL__N__3fbd1086_4_k_cu_main24per_warp_per_syncthreadsEv,@"STO_CUDA_ENTRY STV_DEFAULT"
_ZN32_GLOBAL__N__3fbd1086_4_k_cu_main24per_warp_per_syncthreadsEv:
        /* <DEDUP_REMOVED lines=17> */
.L_x_7:
[----:B------:R-:W-:Y:S05]  /*0110*/  WARPSYNC.ALL ;  /* 0x0000000000007948 */ /* 0x000fea0003800000 */
[----:B------:R-:W-:Y:S06]  /*0120*/  BAR.SYNC.DEFER_BLOCKING 0x0 ;  /* 0x0000000000007b1d */ /* 0x000fec0000010000 */
[----:B------:R-:W-:Y:S05]  /*0130*/  EXIT ;  /* 0x000000000000794d */ /* 0x000fea0003800000 */
.L_x_6:
        /* <DEDUP_REMOVED lines=10> */
.L_x_9:
[----:B------:R-:W-:Y:S05]  /*01e0*/  EXIT ;  /* 0x000000000000794d */ /* 0x000fea0003800000 */
.L_x_8:
        /* <DEDUP_REMOVED lines=9> */
.L_x_10:
[----:B------:R-:W-:Y:S05]  /*0280*/  WARPSYNC.ALL ;  /* 0x0000000000007948 */ /* 0x000fea0003800000 */
[----:B------:R-:W0:Y:S08]  /*0290*/  LDC.64 R2, c[0x4][0x8] ;  /* 0x01000200ff027b82 */ /* 0x000e300000000a00 */
[----:B------:R-:W-:Y:S01]  /*02a0*/  BAR.SYNC.DEFER_BLOCKING 0x0 ;  /* 0x0000000000007b1d */ /* 0x000fe20000010000 */
[----:B------:R-:W-:-:S02]  /*02b0*/  R2UR UR4, R16 ;  /* 0x00000000100472ca */ /* 0x000fc400000e0000 */
[----:B------:R-:W-:-:S13]  /*02c0*/  R2UR UR5, R17 ;  /* 0x00000000110572ca */ /* 0x000fda00000e0000 */
[----:B0-----:R-:W-:Y:S01]  /*02d0*/  STG.E desc[UR4][R2.64], RZ ;  /* 0x000000ff02007986 */ /* 0x001fe2000c101904 */
[----:B------:R-:W-:Y:S05]  /*02e0*/  EXIT ;  /* 0x000000000000794d */ /* 0x000fea0003800000 */
.L_x_11:
        /* <DEDUP_REMOVED lines=9> */
.L_x_20:


//--------------------- .text._ZN32_GLOBAL__N__3fbd1086_4_k_cu_main21syncthreads_dead_lockEv --------------------------
	.section	.text._ZN32_GLOBAL__N__3fbd1086_4_k_cu_main21syncthreads_dead_lockEv,"ax",@progbits
	.align	128
.text._ZN32_GLOBAL__N__3fbd1086_4_k_cu_main21syncthreads_dead_lockEv:
        .type           _ZN32_GLOBAL__N__3fbd1086_4_k_cu_main21syncthreads_dead_lockEv,@function
        .size           _ZN32_GLOBAL__N__3fbd1086_4_k_cu_main21syncthreads_dead_lockEv,(.L_x_21 - _ZN32_GLOBAL__N__3fbd1086_4_k_cu_main21syncthreads_dead_lockEv)
        .other          _ZN32_GLOBAL__N__3fbd1086_4_k_cu_main21syncthreads_dead_lockEv,@"STO_CUDA_ENTRY STV_DEFAULT"
_ZN32_GLOBAL__N__3fbd1086_4_k_cu_main21syncthreads_dead_lockEv:
        /* <DEDUP_REMOVED lines=17> */
.L_x_13:
[----:B------:R-:W-:Y:S05]  /*0110*/  EXIT ;  /* 0x000000000000794d */ /* 0x000fea0003800000 */
.L_x_12:
        /* <DEDUP_REMOVED lines=10> */
.L_x_15:
[----:B------:R-:W-:Y:S05]  /*01c0*/  EXIT ;  /* 0x000000000000794d */ /* 0x000fea0003800000 */
.L_x_14:
        /* <DEDUP_REMOVED lines=9> */
.L_x_16:
[----:B------:R-:W-:Y:S05]  /*0260*/  WARPSYNC.ALL ;  /* 0x0000000000007948 */ /* 0x000fea0003800000 */
[----:B------:R-:W0:Y:S08]  /*0270*/  LDC.64 R2, c[0x4][0x8] ;  /* 0x01000200ff027b82 */ /* 0x000e300000000a00 */
[----:B------:R-:W-:Y:S01]  /*0280*/  BAR.SYNC.DEFER_BLOCKING 0x0 ;  /* 0x0000000000007b1d */ /* 0x000fe20000010000 */
[----:B------:R-:W-:-:S02]  /*0290*/  R2UR UR4, R16 ;  /* 0x00000000100472ca */ /* 0x000fc400000e0000 */
[----:B------:R-:W-:-:S13]  /*02a0*/  R2UR UR5, R17 ;  /* 0x00000000110572ca */ /* 0x000fda00000e0000 */
[----:B0-----:R-:W-:Y:S01]  /*02b0*/  STG.E desc[UR4][R2.64], RZ ;  /* 0x000000ff02007986 */ /* 0x001fe2000c101904 */
[----:B------:R-:W-:Y:S05]  /*02c0*/  EXIT ;  /* 0x000000000000794d */ /* 0x000fea0003800000 */
.L_x_17:
        /* <DEDUP_REMOVED lines=11> */
.L_x_21:


//--------------------- .text._ZN32_GLOBAL__N__3fbd1086_4_k_cu_main27dead_lock_sync_in_conditionEv --------------------------
	.section	.text._ZN32_GLOBAL__N__3fbd1086_4_k_cu_main27dead_lock_sync_in_conditionEv,"ax",@progbits
	.align	128
.text._ZN32_GLOBAL__N__3fbd1086_4_k_cu_main27dead_lock_sync_in_conditionEv:
        .type           _ZN32_GLOBAL__N__3fbd1086_4_k_cu_main27dead_lock_sync_in_conditionEv,@function
        .size           _ZN32_GLOBAL__N__3fbd1086_4_k_cu_main27dead_lock_sync_in_conditionEv,(.L_x_22 - _ZN32_GLOBAL__N__3fbd1086_4_k_cu_main27dead_lock_sync_in_conditionEv)
        .other          _ZN32_GLOBAL__N__3fbd1086_4_k_cu_main27dead_lock_sync_in_conditionEv,@"STO_CUDA_ENTRY STV_DEFAULT"
_ZN32_GLOBAL__N__3fbd1086_4_k_cu_main27dead_lock_sync_in_conditionEv:
[----:B------:R-:W-:Y:S01]  /*0000*/  LDC R1, c[0x0][0x37c] ;  /* 0x0000df00ff017b82 */ /* 0x000fe20000000800 */
[----:B------:R-:W0:Y:S02]  /*0010*/  S2R R0, SR_TID.X ;  /* 0x0000000000007919 */ /* 0x000e240000002100 */
[----:B0-----:R-:W-:-:S04]  /*0020*/  LOP3.LUT R0, R0, 0x1, RZ, 0xc0, !PT ;  /* 0x0000000100007812 */ /* 0x001fc800078ec0ff */
[----:B------:R-:W-:-:S13]  /*0030*/  ISETP.NE.U32.AND P0, PT, R0, 0x1, PT ;  /* 0x000000010000780c */ /* 0x000fda0003f05070 */
[----:B------:R-:W-:Y:S05]  /*0040*/  @!P0 EXIT ;  /* 0x000000000000894d */ /* 0x000fea0003800000 */
[----:B------:R-:W-:Y:S06]  /*0050*/  BAR.SYNC.DEFER_BLOCKING 0x0 ;  /* 0x0000000000007b1d */ /* 0x000fec0000010000 */
[----:B------:R-:W-:Y:S05]  /*0060*/  EXIT ;  /* 0x000000000000794d */ /* 0x000fea0003800000 */
.L_x_18:
        /* <DEDUP_REMOVED lines=9> */
.L_x_22:


//--------------------- .nv.global.init           --------------------------
	.section	.nv.global.init,"aw",@progbits
	.align	4
.nv.global.init:
	.type		_ZN30_INTERNAL_3fbd1086_4_k_cu_main32_GLOBAL__N__3fbd1086_4_k_cu_main4flagE,@object
	.size		_ZN30_INTERNAL_3fbd1086_4_k_cu_main32_GLOBAL__N__3fbd1086_4_k_cu_main4flagE,($str - _ZN30_INTERNAL_3fbd1086_4_k_cu_main32_GLOBAL__N__3fbd1086_4_k_cu_main4flagE)
_ZN30_INTERNAL_3fbd1086_4_k_cu_main32_GLOBAL__N__3fbd1086_4_k_cu_main4flagE:
        /*0000*/ 	.byte	0x01, 0x00, 0x00, 0x00
	.type		$str,@object
	.size		$str,(.L_1 - $str)
$str:
        /*0004*/ 	.byte	0x74, 0x69, 0x64, 0x20, 0x25, 0x64, 0x20, 0x73, 0x74, 0x61, 0x72, 0x74, 0x0a, 0x00
.L_1:


//--------------------- .nv.shared.reserved.0     --------------------------
	.section	.nv.shared.reserved.0,"aw",@nobits
	.weak		__nv_reservedSMEM_offset_0_alias
	.size		__nv_reservedSMEM_offset_0_alias, 0, 64
	.other		__nv_reservedSMEM_offset_0_alias,@"STO_CUDA_RESERVED_SHARED STV_DEFAULT"
__nv_reservedSMEM_offset_0_alias:
	.zero		0
	.zero		64


//--------------------- .nv.constant0._ZN32_GLOBAL__N__3fbd1086_4_k_cu_main24per_warp_two_syncthreadsEv --------------------------
	.section	.nv.constant0._ZN32_GLOBAL__N__3fbd1086_4_k_cu_main24per_warp_two_syncthreadsEv,"a",@progbits
	.sectionflags	@""
	.align	4
.nv.constant0._ZN32_GLOBAL__N__3fbd1086_4_k_cu_main24per_warp_two_syncthreadsEv:
	.zero		896


//--------------------- .nv.constant0._ZN32_GLOBAL__N__3fbd1086_4_k_cu_main24per_warp_per_syncthreadsEv --------------------------
	.section	.nv.constant0._ZN32_GLOBAL__N__3fbd1086_4_k_cu_main24per_warp_per_syncthreadsEv,"a",@progbits
	.sectionflags	@""
	.align	4
.nv.constant0._ZN32_GLOBAL__N__3fbd1086_4_k_cu_main24per_warp_per_syncthreadsEv:
	.zero		896


//--------------------- .nv.constant0._ZN32_GLOBAL__N__3fbd1086_4_k_cu_main21syncthreads_dead_lockEv --------------------------
	.section	.nv.constant0._ZN32_GLOBAL__N__3fbd1086_4_k_cu_main21syncthreads_dead_lockEv,"a",@progbits
	.sectionflags	@""
	.align	4
.nv.constant0._ZN32_GLOBAL__N__3fbd1086_4_k_cu_main21syncthreads_dead_lockEv:
	.zero		896


//--------------------- .nv.constant0._ZN32_GLOBAL__N__3fbd1086_4_k_cu_main27dead_lock_sync_in_conditionEv --------------------------
	.section	.nv.constant0._ZN32_GLOBAL__N__3fbd1086_4_k_cu_main27dead_lock_sync_in_conditionEv,"a",@progbits
	.sectionflags	@""
	.align	4
.nv.constant0._ZN32_GLOBAL__N__3fbd1086_4_k_cu_main27dead_lock_sync_in_conditionEv:
	.zero		896


//--------------------- SYMBOLS --------------------------

	.type		.nv.reservedSmem.offset0,@object
	.size		.nv.reservedSmem.offset0,0x4
	.type		vprintf,@function
